//
// Generated by NVIDIA NVVM Compiler
//
// Compiler Build ID: CL-36424714
// Cuda compilation tools, release 13.0, V13.0.88
// Based on NVVM 20.0.0
//

.version 9.0
.target sm_100
.address_size 64

	// .globl	_Z4scanPjS_S_i
// _ZZ4scanPjS_S_iE3mem has been demoted

.visible .entry _Z4scanPjS_S_i(
	.param .u64 .ptr .align 1 _Z4scanPjS_S_i_param_0,
	.param .u64 .ptr .align 1 _Z4scanPjS_S_i_param_1,
	.param .u64 .ptr .align 1 _Z4scanPjS_S_i_param_2,
	.param .u32 _Z4scanPjS_S_i_param_3
)
{
	.reg .pred 	%p<25>;
	.reg .b32 	%r<133>;
	.reg .b32 	%f<10>;
	.reg .b64 	%rd<21>;
	// demoted variable
	.shared .align 4 .b8 _ZZ4scanPjS_S_iE3mem[2048];
	ld.param.u64 	%rd4, [_Z4scanPjS_S_i_param_0];
	ld.param.u64 	%rd5, [_Z4scanPjS_S_i_param_1];
	ld.param.u64 	%rd6, [_Z4scanPjS_S_i_param_2];
	ld.param.u32 	%r11, [_Z4scanPjS_S_i_param_3];
	cvta.to.global.u64 	%rd1, %rd4;
	cvta.to.global.u64 	%rd2, %rd6;
	cvta.to.global.u64 	%rd3, %rd5;
	mov.u32 	%r1, %tid.x;
	mov.u32 	%r2, %ctaid.x;
	mov.u32 	%r12, %ntid.x;
	mul.lo.s32 	%r13, %r2, %r12;
	shl.b32 	%r14, %r13, 1;
	add.s32 	%r3, %r14, %r1;
	setp.ge.u32 	%p1, %r3, %r11;
	shl.b32 	%r15, %r1, 2;
	mov.u32 	%r16, _ZZ4scanPjS_S_iE3mem;
	add.s32 	%r4, %r16, %r15;
	@%p1 bra 	$L__BB0_2;
	mul.wide.u32 	%rd7, %r3, 4;
	add.s64 	%rd8, %rd3, %rd7;
	ld.global.u32 	%r18, [%rd8];
	st.shared.u32 	[%r4], %r18;
	bra.uni 	$L__BB0_3;
$L__BB0_2:
	mov.b32 	%r17, 0;
	st.shared.u32 	[%r4], %r17;
$L__BB0_3:
	add.s32 	%r5, %r3, 256;
	setp.ge.u32 	%p2, %r5, %r11;
	@%p2 bra 	$L__BB0_5;
	mul.wide.u32 	%rd9, %r5, 4;
	add.s64 	%rd10, %rd3, %rd9;
	ld.global.u32 	%r20, [%rd10];
	st.shared.u32 	[%r4+1024], %r20;
	bra.uni 	$L__BB0_6;
$L__BB0_5:
	mov.b32 	%r19, 0;
	st.shared.u32 	[%r4+1024], %r19;
$L__BB0_6:
	bar.sync 	0;
	ld.shared.u32 	%r6, [_ZZ4scanPjS_S_iE3mem+2044];
	bar.sync 	0;
	add.s32 	%r7, %r1, 1;
	shl.b32 	%r8, %r7, 1;
	bar.sync 	0;
	setp.gt.u32 	%p3, %r1, 255;
	add.s32 	%r9, %r4, %r15;
	@%p3 bra 	$L__BB0_8;
	ld.shared.u32 	%r22, [%r9];
	ld.shared.u32 	%r23, [%r9+4];
	add.s32 	%r24, %r23, %r22;
	st.shared.u32 	[%r9+4], %r24;
$L__BB0_8:
	bar.sync 	0;
	setp.gt.u32 	%p4, %r1, 127;
	@%p4 bra 	$L__BB0_10;
	shl.b32 	%r25, %r8, 3;
	add.s32 	%r27, %r16, %r25;
	ld.shared.u32 	%r28, [%r27+-12];
	ld.shared.u32 	%r29, [%r27+-4];
	add.s32 	%r30, %r29, %r28;
	st.shared.u32 	[%r27+-4], %r30;
$L__BB0_10:
	bar.sync 	0;
	setp.gt.u32 	%p5, %r1, 63;
	@%p5 bra 	$L__BB0_12;
	shl.b32 	%r31, %r8, 4;
	add.s32 	%r33, %r16, %r31;
	ld.shared.u32 	%r34, [%r33+-20];
	ld.shared.u32 	%r35, [%r33+-4];
	add.s32 	%r36, %r35, %r34;
	st.shared.u32 	[%r33+-4], %r36;
$L__BB0_12:
	bar.sync 	0;
	setp.gt.u32 	%p6, %r1, 31;
	@%p6 bra 	$L__BB0_14;
	shl.b32 	%r37, %r8, 5;
	add.s32 	%r39, %r16, %r37;
	ld.shared.u32 	%r40, [%r39+-36];
	ld.shared.u32 	%r41, [%r39+-4];
	add.s32 	%r42, %r41, %r40;
	st.shared.u32 	[%r39+-4], %r42;
$L__BB0_14:
	bar.sync 	0;
	setp.gt.u32 	%p7, %r1, 15;
	@%p7 bra 	$L__BB0_16;
	shl.b32 	%r43, %r8, 6;
	add.s32 	%r45, %r16, %r43;
	ld.shared.u32 	%r46, [%r45+-68];
	ld.shared.u32 	%r47, [%r45+-4];
	add.s32 	%r48, %r47, %r46;
	st.shared.u32 	[%r45+-4], %r48;
$L__BB0_16:
	bar.sync 	0;
	setp.gt.u32 	%p8, %r1, 7;
	@%p8 bra 	$L__BB0_18;
	shl.b32 	%r49, %r8, 7;
	add.s32 	%r51, %r16, %r49;
	ld.shared.u32 	%r52, [%r51+-132];
	ld.shared.u32 	%r53, [%r51+-4];
	add.s32 	%r54, %r53, %r52;
	st.shared.u32 	[%r51+-4], %r54;
$L__BB0_18:
	bar.sync 	0;
	setp.gt.u32 	%p9, %r1, 3;
	@%p9 bra 	$L__BB0_20;
	shl.b32 	%r55, %r8, 8;
	add.s32 	%r57, %r16, %r55;
	ld.shared.u32 	%r58, [%r57+-260];
	ld.shared.u32 	%r59, [%r57+-4];
	add.s32 	%r60, %r59, %r58;
	st.shared.u32 	[%r57+-4], %r60;
$L__BB0_20:
	bar.sync 	0;
	setp.gt.u32 	%p10, %r1, 1;
	@%p10 bra 	$L__BB0_22;
	shl.b32 	%r61, %r8, 9;
	add.s32 	%r63, %r16, %r61;
	ld.shared.u32 	%r64, [%r63+-516];
	ld.shared.u32 	%r65, [%r63+-4];
	add.s32 	%r66, %r65, %r64;
	st.shared.u32 	[%r63+-4], %r66;
$L__BB0_22:
	setp.ne.s32 	%p11, %r1, 0;
	@%p11 bra 	$L__BB0_25;
	mov.b32 	%r67, 0;
	st.shared.u32 	[_ZZ4scanPjS_S_iE3mem+2044], %r67;
	setp.ne.s32 	%p12, %r2, 0;
	@%p12 bra 	$L__BB0_25;
	mov.b32 	%r68, 0;
	st.global.u32 	[%rd2], %r68;
$L__BB0_25:
	setp.ne.s32 	%p13, %r1, 0;
	bar.sync 	0;
	bar.sync 	0;
	@%p13 bra 	$L__BB0_27;
	ld.shared.u32 	%r69, [_ZZ4scanPjS_S_iE3mem+2044];
	cvt.rn.f32.u32 	%f1, %r69;
	ld.shared.u32 	%r70, [_ZZ4scanPjS_S_iE3mem+1020];
	add.s32 	%r71, %r70, %r69;
	st.shared.u32 	[_ZZ4scanPjS_S_iE3mem+2044], %r71;
	cvt.rzi.u32.f32 	%r72, %f1;
	st.shared.u32 	[_ZZ4scanPjS_S_iE3mem+1020], %r72;
$L__BB0_27:
	setp.gt.u32 	%p14, %r1, 1;
	bar.sync 	0;
	@%p14 bra 	$L__BB0_29;
	shl.b32 	%r73, %r7, 10;
	add.s32 	%r75, %r16, %r73;
	ld.shared.u32 	%r76, [%r75+-4];
	cvt.rn.f32.u32 	%f2, %r76;
	ld.shared.u32 	%r77, [%r75+-516];
	add.s32 	%r78, %r77, %r76;
	st.shared.u32 	[%r75+-4], %r78;
	cvt.rzi.u32.f32 	%r79, %f2;
	st.shared.u32 	[%r75+-516], %r79;
$L__BB0_29:
	setp.gt.u32 	%p15, %r1, 3;
	bar.sync 	0;
	@%p15 bra 	$L__BB0_31;
	shl.b32 	%r80, %r7, 9;
	add.s32 	%r82, %r16, %r80;
	ld.shared.u32 	%r83, [%r82+-4];
	cvt.rn.f32.u32 	%f3, %r83;
	ld.shared.u32 	%r84, [%r82+-260];
	add.s32 	%r85, %r84, %r83;
	st.shared.u32 	[%r82+-4], %r85;
	cvt.rzi.u32.f32 	%r86, %f3;
	st.shared.u32 	[%r82+-260], %r86;
$L__BB0_31:
	setp.gt.u32 	%p16, %r1, 7;
	bar.sync 	0;
	@%p16 bra 	$L__BB0_33;
	shl.b32 	%r87, %r7, 8;
	add.s32 	%r89, %r16, %r87;
	ld.shared.u32 	%r90, [%r89+-4];
	cvt.rn.f32.u32 	%f4, %r90;
	ld.shared.u32 	%r91, [%r89+-132];
	add.s32 	%r92, %r91, %r90;
	st.shared.u32 	[%r89+-4], %r92;
	cvt.rzi.u32.f32 	%r93, %f4;
	st.shared.u32 	[%r89+-132], %r93;
$L__BB0_33:
	setp.gt.u32 	%p17, %r1, 15;
	bar.sync 	0;
	@%p17 bra 	$L__BB0_35;
	shl.b32 	%r94, %r7, 7;
	add.s32 	%r96, %r16, %r94;
	ld.shared.u32 	%r97, [%r96+-4];
	cvt.rn.f32.u32 	%f5, %r97;
	ld.shared.u32 	%r98, [%r96+-68];
	add.s32 	%r99, %r98, %r97;
	st.shared.u32 	[%r96+-4], %r99;
	cvt.rzi.u32.f32 	%r100, %f5;
	st.shared.u32 	[%r96+-68], %r100;
$L__BB0_35:
	setp.gt.u32 	%p18, %r1, 31;
	bar.sync 	0;
	@%p18 bra 	$L__BB0_37;
	shl.b32 	%r101, %r7, 6;
	add.s32 	%r103, %r16, %r101;
	ld.shared.u32 	%r104, [%r103+-4];
	cvt.rn.f32.u32 	%f6, %r104;
	ld.shared.u32 	%r105, [%r103+-36];
	add.s32 	%r106, %r105, %r104;
	st.shared.u32 	[%r103+-4], %r106;
	cvt.rzi.u32.f32 	%r107, %f6;
	st.shared.u32 	[%r103+-36], %r107;
$L__BB0_37:
	setp.gt.u32 	%p19, %r1, 63;
	bar.sync 	0;
	@%p19 bra 	$L__BB0_39;
	shl.b32 	%r108, %r7, 5;
	add.s32 	%r110, %r16, %r108;
	ld.shared.u32 	%r111, [%r110+-4];
	cvt.rn.f32.u32 	%f7, %r111;
	ld.shared.u32 	%r112, [%r110+-20];
	add.s32 	%r113, %r112, %r111;
	st.shared.u32 	[%r110+-4], %r113;
	cvt.rzi.u32.f32 	%r114, %f7;
	st.shared.u32 	[%r110+-20], %r114;
$L__BB0_39:
	setp.gt.u32 	%p20, %r1, 127;
	bar.sync 	0;
	@%p20 bra 	$L__BB0_41;
	shl.b32 	%r115, %r7, 4;
	add.s32 	%r117, %r16, %r115;
	ld.shared.u32 	%r118, [%r117+-4];
	cvt.rn.f32.u32 	%f8, %r118;
	ld.shared.u32 	%r119, [%r117+-12];
	add.s32 	%r120, %r119, %r118;
	st.shared.u32 	[%r117+-4], %r120;
	cvt.rzi.u32.f32 	%r121, %f8;
	st.shared.u32 	[%r117+-12], %r121;
$L__BB0_41:
	setp.gt.u32 	%p21, %r1, 255;
	bar.sync 	0;
	@%p21 bra 	$L__BB0_43;
	ld.shared.u32 	%r122, [%r9+4];
	cvt.rn.f32.u32 	%f9, %r122;
	ld.shared.u32 	%r123, [%r9];
	add.s32 	%r124, %r123, %r122;
	st.shared.u32 	[%r9+4], %r124;
	cvt.rzi.u32.f32 	%r125, %f9;
	st.shared.u32 	[%r9], %r125;
$L__BB0_43:
	setp.ge.u32 	%p22, %r3, %r11;
	bar.sync 	0;
	sub.s32 	%r10, %r9, %r15;
	@%p22 bra 	$L__BB0_45;
	ld.shared.u32 	%r128, [%r10];
	mul.wide.u32 	%rd13, %r3, 4;
	add.s64 	%rd14, %rd1, %rd13;
	st.global.u32 	[%rd14], %r128;
	bra.uni 	$L__BB0_46;
$L__BB0_45:
	mul.wide.u32 	%rd11, %r3, 4;
	add.s64 	%rd12, %rd1, %rd11;
	mov.b32 	%r127, 0;
	st.global.u32 	[%rd12], %r127;
$L__BB0_46:
	setp.ge.u32 	%p23, %r5, %r11;
	bar.sync 	0;
	@%p23 bra 	$L__BB0_48;
	ld.shared.u32 	%r130, [%r10+1024];
	mul.wide.u32 	%rd17, %r5, 4;
	add.s64 	%rd18, %rd1, %rd17;
	st.global.u32 	[%rd18], %r130;
	bra.uni 	$L__BB0_49;
$L__BB0_48:
	mul.wide.u32 	%rd15, %r5, 4;
	add.s64 	%rd16, %rd1, %rd15;
	mov.b32 	%r129, 0;
	st.global.u32 	[%rd16], %r129;
$L__BB0_49:
	setp.ne.s32 	%p24, %r1, 0;
	bar.sync 	0;
	@%p24 bra 	$L__BB0_51;
	ld.shared.u32 	%r131, [_ZZ4scanPjS_S_iE3mem+2044];
	add.s32 	%r132, %r131, %r6;
	mul.wide.u32 	%rd19, %r2, 4;
	add.s64 	%rd20, %rd2, %rd19;
	st.global.u32 	[%rd20], %r132;
$L__BB0_51:
	ret;

}
	// .globl	_Z3sumPjS_i
.visible .entry _Z3sumPjS_i(
	.param .u64 .ptr .align 1 _Z3sumPjS_i_param_0,
	.param .u64 .ptr .align 1 _Z3sumPjS_i_param_1,
	.param .u32 _Z3sumPjS_i_param_2
)
{
	.reg .pred 	%p<2>;
	.reg .b32 	%r<12>;
	.reg .b64 	%rd<9>;

	ld.param.u64 	%rd1, [_Z3sumPjS_i_param_0];
	ld.param.u64 	%rd2, [_Z3sumPjS_i_param_1];
	ld.param.u32 	%r3, [_Z3sumPjS_i_param_2];
	mov.u32 	%r1, %ctaid.x;
	shl.b32 	%r4, %r1, 9;
	mov.u32 	%r5, %tid.x;
	add.s32 	%r2, %r4, %r5;
	setp.ge.s32 	%p1, %r2, %r3;
	@%p1 bra 	$L__BB1_2;
	cvta.to.global.u64 	%rd3, %rd2;
	cvta.to.global.u64 	%rd4, %rd1;
	mul.wide.u32 	%rd5, %r1, 4;
	add.s64 	%rd6, %rd3, %rd5;
	ld.global.u32 	%r6, [%rd6];
	mul.wide.s32 	%rd7, %r2, 4;
	add.s64 	%rd8, %rd4, %rd7;
	ld.global.u32 	%r7, [%rd8];
	add.s32 	%r8, %r7, %r6;
	st.global.u32 	[%rd8], %r8;
	ld.global.u32 	%r9, [%rd6];
	ld.global.u32 	%r10, [%rd8+1024];
	add.s32 	%r11, %r10, %r9;
	st.global.u32 	[%rd8+1024], %r11;
$L__BB1_2:
	ret;

}


// ===== COMPILED SASS (sm_100) =====

	.target	sm_100

	.elftype	@"ET_EXEC"


//--------------------- .note.nv.tkinfo           --------------------------
	.section	.note.nv.tkinfo,"",@"SHT_NOTE"
	.sectionflags	@"SHF_NOTE_NV_TKINFO"
	.tkinfo
        /*0018*/ 	.word	0x00000002
        /*0030*/ 	.string	""
        /*0030*/ 	.string	"ptxas"
        /*0030*/ 	.string	"Cuda compilation tools, release 13.0, V13.0.88"
        /*0030*/ 	.string	"Build cuda_13.0.r13.0/compiler.36424714_0"
        /*0030*/ 	.string	"-arch sm_100 -m 64 "



//--------------------- .note.nv.cuinfo           --------------------------
	.section	.note.nv.cuinfo,"",@"SHT_NOTE"
	.sectionflags	@"SHF_NOTE_NV_CUINFO"
        /*0018*/ 	.short	0x0002
        /*001a*/ 	.short	0x0064
        /*001c*/ 	.short	0x0082
	.zero		2


//--------------------- .nv.info                  --------------------------
	.section	.nv.info,"",@"SHT_CUDA_INFO"
	.align	4


	//----- nvinfo : EIATTR_REGCOUNT
	.align		4
        /*0000*/ 	.byte	0x04, 0x2f
        /*0002*/ 	.short	(.L_1 - .L_0)
	.align		4
.L_0:
        /*0004*/ 	.word	index@(_Z4scanPjS_S_i)
        /*0008*/ 	.word	0x00000016


	//----- nvinfo : EIATTR_FRAME_SIZE
	.align		4
.L_1:
        /*000c*/ 	.byte	0x04, 0x11
        /*000e*/ 	.short	(.L_3 - .L_2)
	.align		4
.L_2:
        /*0010*/ 	.word	index@(_Z4scanPjS_S_i)
        /*0014*/ 	.word	0x00000000


	//----- nvinfo : EIATTR_REGCOUNT
	.align		4
.L_3:
        /*0018*/ 	.byte	0x04, 0x2f
        /*001a*/ 	.short	(.L_5 - .L_4)
	.align		4
.L_4:
        /*001c*/ 	.word	index@(_Z3sumPjS_i)
        /*0020*/ 	.word	0x0000000c


	//----- nvinfo : EIATTR_FRAME_SIZE
	.align		4
.L_5:
        /*0024*/ 	.byte	0x04, 0x11
        /*0026*/ 	.short	(.L_7 - .L_6)
	.align		4
.L_6:
        /*0028*/ 	.word	index@(_Z3sumPjS_i)
        /*002c*/ 	.word	0x00000000


	//----- nvinfo : EIATTR_MIN_STACK_SIZE
	.align		4
.L_7:
        /*0030*/ 	.byte	0x04, 0x12
        /*0032*/ 	.short	(.L_9 - .L_8)
	.align		4
.L_8:
        /*0034*/ 	.word	index@(_Z3sumPjS_i)
        /*0038*/ 	.word	0x00000000


	//----- nvinfo : EIATTR_MIN_STACK_SIZE
	.align		4
.L_9:
        /*003c*/ 	.byte	0x04, 0x12
        /*003e*/ 	.short	(.L_11 - .L_10)
	.align		4
.L_10:
        /*0040*/ 	.word	index@(_Z4scanPjS_S_i)
        /*0044*/ 	.word	0x00000000
.L_11:


//--------------------- .nv.compat                --------------------------
	.section	.nv.compat,"",@"SHT_CUDA_COMPAT_INFO"
	.align	4
        /*0000*/ 	.byte	0x02, 0x09, 0x00, 0x00, 0x02, 0x02, 0x01, 0x00, 0x02, 0x05, 0x05, 0x00, 0x03, 0x07, 0x01, 0x01
        /*0010*/ 	.byte	0x02, 0x03, 0x00, 0x00, 0x02, 0x06, 0x01, 0x00, 0x04, 0x0b, 0x08, 0x00, 0x09, 0x00, 0x00, 0x00
        /*0020*/ 	.byte	0x00, 0x00, 0x00, 0x00


//--------------------- .nv.info._Z3sumPjS_i      --------------------------
	.section	.nv.info._Z3sumPjS_i,"",@"SHT_CUDA_INFO"
	.sectionflags	@""
	.align	4


	//----- nvinfo : EIATTR_CUDA_API_VERSION
	.align		4
        /*0000*/ 	.byte	0x04, 0x37
        /*0002*/ 	.short	(.L_13 - .L_12)
.L_12:
        /*0004*/ 	.word	0x00000082


	//----- nvinfo : EIATTR_KPARAM_INFO
	.align		4
.L_13:
        /*0008*/ 	.byte	0x04, 0x17
        /*000a*/ 	.short	(.L_15 - .L_14)
.L_14:
        /*000c*/ 	.word	0x00000000
        /*0010*/ 	.short	0x0002
        /*0012*/ 	.short	0x0010
        /*0014*/ 	.byte	0x00, 0xf0, 0x11, 0x00


	//----- nvinfo : EIATTR_KPARAM_INFO
	.align		4
.L_15:
        /*0018*/ 	.byte	0x04, 0x17
        /*001a*/ 	.short	(.L_17 - .L_16)
.L_16:
        /*001c*/ 	.word	0x00000000
        /*0020*/ 	.short	0x0001
        /*0022*/ 	.short	0x0008
        /*0024*/ 	.byte	0x00, 0xf5, 0x21, 0x00


	//----- nvinfo : EIATTR_KPARAM_INFO
	.align		4
.L_17:
        /*0028*/ 	.byte	0x04, 0x17
        /*002a*/ 	.short	(.L_19 - .L_18)
.L_18:
        /*002c*/ 	.word	0x00000000
        /*0030*/ 	.short	0x0000
        /*0032*/ 	.short	0x0000
        /*0034*/ 	.byte	0x00, 0xf5, 0x21, 0x00


	//----- nvinfo : EIATTR_SPARSE_MMA_MASK
	.align		4
.L_19:
        /*0038*/ 	.byte	0x03, 0x50
        /*003a*/ 	.short	0x0000


	//----- nvinfo : EIATTR_MAXREG_COUNT
	.align		4
        /*003c*/ 	.byte	0x03, 0x1b
        /*003e*/ 	.short	0x00ff


	//----- nvinfo : EIATTR_MERCURY_ISA_VERSION
	.align		4
        /*0040*/ 	.byte	0x03, 0x5f
        /*0042*/ 	.short	0x0101


	//----- nvinfo : EIATTR_VRC_CTA_INIT_COUNT
	.align		4
        /*0044*/ 	.byte	0x02, 0x4a
	.zero		1
	.zero		1


	//----- nvinfo : EIATTR_EXIT_INSTR_OFFSETS
	.align		4
        /*0048*/ 	.byte	0x04, 0x1c
        /*004a*/ 	.short	(.L_21 - .L_20)


	//   ....[0]....
.L_20:
        /*004c*/ 	.word	0x00000060


	//   ....[1]....
        /*0050*/ 	.word	0x00000140


	//----- nvinfo : EIATTR_CBANK_PARAM_SIZE
	.align		4
.L_21:
        /*0054*/ 	.byte	0x03, 0x19
        /*0056*/ 	.short	0x0014


	//----- nvinfo : EIATTR_PARAM_CBANK
	.align		4
        /*0058*/ 	.byte	0x04, 0x0a
        /*005a*/ 	.short	(.L_23 - .L_22)
	.align		4
.L_22:
        /*005c*/ 	.word	index@(.nv.constant0._Z3sumPjS_i)
        /*0060*/ 	.short	0x0380
        /*0062*/ 	.short	0x0014


	//----- nvinfo : EIATTR_SW_WAR
	.align		4
.L_23:
        /*0064*/ 	.byte	0x04, 0x36
        /*0066*/ 	.short	(.L_25 - .L_24)
.L_24:
        /*0068*/ 	.word	0x00000008
.L_25:


//--------------------- .nv.info._Z4scanPjS_S_i   --------------------------
	.section	.nv.info._Z4scanPjS_S_i,"",@"SHT_CUDA_INFO"
	.sectionflags	@""
	.align	4


	//----- nvinfo : EIATTR_CUDA_API_VERSION
	.align		4
        /*0000*/ 	.byte	0x04, 0x37
        /*0002*/ 	.short	(.L_27 - .L_26)
.L_26:
        /*0004*/ 	.word	0x00000082


	//----- nvinfo : EIATTR_KPARAM_INFO
	.align		4
.L_27:
        /*0008*/ 	.byte	0x04, 0x17
        /*000a*/ 	.short	(.L_29 - .L_28)
.L_28:
        /*000c*/ 	.word	0x00000000
        /*0010*/ 	.short	0x0003
        /*0012*/ 	.short	0x0018
        /*0014*/ 	.byte	0x00, 0xf0, 0x11, 0x00


	//----- nvinfo : EIATTR_KPARAM_INFO
	.align		4
.L_29:
        /*0018*/ 	.byte	0x04, 0x17
        /*001a*/ 	.short	(.L_31 - .L_30)
.L_30:
        /*001c*/ 	.word	0x00000000
        /*0020*/ 	.short	0x0002
        /*0022*/ 	.short	0x0010
        /*0024*/ 	.byte	0x00, 0xf5, 0x21, 0x00


	//----- nvinfo : EIATTR_KPARAM_INFO
	.align		4
.L_31:
        /*0028*/ 	.byte	0x04, 0x17
        /*002a*/ 	.short	(.L_33 - .L_32)
.L_32:
        /*002c*/ 	.word	0x00000000
        /*0030*/ 	.short	0x0001
        /*0032*/ 	.short	0x0008
        /*0034*/ 	.byte	0x00, 0xf5, 0x21, 0x00


	//----- nvinfo : EIATTR_KPARAM_INFO
	.align		4
.L_33:
        /*0038*/ 	.byte	0x04, 0x17
        /*003a*/ 	.short	(.L_35 - .L_34)
.L_34:
        /*003c*/ 	.word	0x00000000
        /*0040*/ 	.short	0x0000
        /*0042*/ 	.short	0x0000
        /*0044*/ 	.byte	0x00, 0xf5, 0x21, 0x00


	//----- nvinfo : EIATTR_SPARSE_MMA_MASK
	.align		4
.L_35:
        /*0048*/ 	.byte	0x03, 0x50
        /*004a*/ 	.short	0x0000


	//----- nvinfo : EIATTR_MAXREG_COUNT
	.align		4
        /*004c*/ 	.byte	0x03, 0x1b
        /*004e*/ 	.short	0x00ff


	//----- nvinfo : EIATTR_NUM_BARRIERS
	.align		4
        /*0050*/ 	.byte	0x02, 0x4c
        /*0052*/ 	.byte	0x01
	.zero		1


	//----- nvinfo : EIATTR_MERCURY_ISA_VERSION
	.align		4
        /*0054*/ 	.byte	0x03, 0x5f
        /*0056*/ 	.short	0x0101


	//----- nvinfo : EIATTR_VRC_CTA_INIT_COUNT
	.align		4
        /*0058*/ 	.byte	0x02, 0x4a
	.zero		1
	.zero		1


	//----- nvinfo : EIATTR_EXIT_INSTR_OFFSETS
	.align		4
        /*005c*/ 	.byte	0x04, 0x1c
        /*005e*/ 	.short	(.L_37 - .L_36)


	//   ....[0]....
.L_36:
        /*0060*/ 	.word	0x00000cc0


	//   ....[1]....
        /*0064*/ 	.word	0x00000d20


	//----- nvinfo : EIATTR_CRS_STACK_SIZE
	.align		4
.L_37:
        /*0068*/ 	.byte	0x04, 0x1e
        /*006a*/ 	.short	(.L_39 - .L_38)
.L_38:
        /*006c*/ 	.word	0x00000000


	//----- nvinfo : EIATTR_CBANK_PARAM_SIZE
	.align		4
.L_39:
        /*0070*/ 	.byte	0x03, 0x19
        /*0072*/ 	.short	0x001c


	//----- nvinfo : EIATTR_PARAM_CBANK
	.align		4
        /*0074*/ 	.byte	0x04, 0x0a
        /*0076*/ 	.short	(.L_41 - .L_40)
	.align		4
.L_40:
        /*0078*/ 	.word	index@(.nv.constant0._Z4scanPjS_S_i)
        /*007c*/ 	.short	0x0380
        /*007e*/ 	.short	0x001c


	//----- nvinfo : EIATTR_SW_WAR
	.align		4
.L_41:
        /*0080*/ 	.byte	0x04, 0x36
        /*0082*/ 	.short	(.L_43 - .L_42)
.L_42:
        /*0084*/ 	.word	0x00000008
.L_43:


//--------------------- .nv.callgraph             --------------------------
	.section	.nv.callgraph,"",@"SHT_CUDA_CALLGRAPH"
	.align	4
	.sectionentsize	8
	.align		4
        /*0000*/ 	.word	0x00000000
	.align		4
        /*0004*/ 	.word	0xffffffff
	.align		4
        /*0008*/ 	.word	0x00000000
	.align		4
        /*000c*/ 	.word	0xfffffffe
	.align		4
        /*0010*/ 	.word	0x00000000
	.align		4
        /*0014*/ 	.word	0xfffffffd
	.align		4
        /*0018*/ 	.word	0x00000000
	.align		4
        /*001c*/ 	.word	0xfffffffc


//--------------------- .text._Z3sumPjS_i         --------------------------
	.section	.text._Z3sumPjS_i,"ax",@progbits
	.align	128
        .global         _Z3sumPjS_i
        .type           _Z3sumPjS_i,@function
        .size           _Z3sumPjS_i,(.L_x_7 - _Z3sumPjS_i)
        .other          _Z3sumPjS_i,@"STO_CUDA_ENTRY STV_DEFAULT"
_Z3sumPjS_i:
.text._Z3sumPjS_i:
[----:B------:R-:W-:Y:S01]  /*0000*/  LDC R1, c[0x0][0x37c] ;  /* 0x0000df00ff017b82 */ /* 0x000fe20000000800 */
[----:B------:R-:W0:Y:S01]  /*0010*/  S2R R9, SR_CTAID.X ;  /* 0x0000000000097919 */ /* 0x000e220000002500 */
[----:B------:R-:W1:Y:S01]  /*0020*/  LDCU UR4, c[0x0][0x390] ;  /* 0x00007200ff0477ac */ /* 0x000e620008000800 */
[----:B------:R-:W0:Y:S02]  /*0030*/  S2R R0, SR_TID.X ;  /* 0x0000000000007919 */ /* 0x000e240000002100 */
[----:B0-----:R-:W-:-:S04]  /*0040*/  LEA R7, R9, R0, 0x9 ;  /* 0x0000000009077211 */ /* 0x001fc800078e48ff */
[----:B-1----:R-:W-:-:S13]  /*0050*/  ISETP.GE.AND P0, PT, R7, UR4, PT ;  /* 0x0000000407007c0c */ /* 0x002fda000bf06270 */
[----:B------:R-:W-:Y:S05]  /*0060*/  @P0 EXIT ;  /* 0x000000000000094d */ /* 0x000fea0003800000 */
[----:B------:R-:W0:Y:S01]  /*0070*/  LDC.64 R2, c[0x0][0x388] ;  /* 0x0000e200ff027b82 */ /* 0x000e220000000a00 */
[----:B------:R-:W1:Y:S07]  /*0080*/  LDCU.64 UR4, c[0x0][0x358] ;  /* 0x00006b00ff0477ac */ /* 0x000e6e0008000a00 */
[----:B------:R-:W2:Y:S01]  /*0090*/  LDC.64 R4, c[0x0][0x380] ;  /* 0x0000e000ff047b82 */ /* 0x000ea20000000a00 */
[----:B0-----:R-:W-:-:S05]  /*00a0*/  IMAD.WIDE.U32 R2, R9, 0x4, R2 ;  /* 0x0000000409027825 */ /* 0x001fca00078e0002 */
[----:B-1----:R-:W3:Y:S01]  /*00b0*/  LDG.E R0, desc[UR4][R2.64] ;  /* 0x0000000402007981 */ /* 0x002ee2000c1e1900 */
[----:B--2---:R-:W-:-:S05]  /*00c0*/  IMAD.WIDE R4, R7, 0x4, R4 ;  /* 0x0000000407047825 */ /* 0x004fca00078e0204 */
[----:B------:R-:W3:Y:S04]  /*00d0*/  LDG.E R7, desc[UR4][R4.64] ;  /* 0x0000000404077981 */ /* 0x000ee8000c1e1900 */
[----:B------:R-:W2:Y:S01]  /*00e0*/  LDG.E R9, desc[UR4][R4.64+0x400] ;  /* 0x0004000404097981 */ /* 0x000ea2000c1e1900 */
[----:B---3--:R-:W-:-:S05]  /*00f0*/  IADD3 R7, PT, PT, R0, R7, RZ ;  /* 0x0000000700077210 */ /* 0x008fca0007ffe0ff */
[----:B------:R-:W-:Y:S04]  /*0100*/  STG.E desc[UR4][R4.64], R7 ;  /* 0x0000000704007986 */ /* 0x000fe8000c101904 */
[----:B------:R-:W2:Y:S02]  /*0110*/  LDG.E R0, desc[UR4][R2.64] ;  /* 0x0000000402007981 */ /* 0x000ea4000c1e1900 */
[----:B--2---:R-:W-:-:S05]  /*0120*/  IADD3 R9, PT, PT, R0, R9, RZ ;  /* 0x0000000900097210 */ /* 0x004fca0007ffe0ff */
[----:B------:R-:W-:Y:S01]  /*0130*/  STG.E desc[UR4][R4.64+0x400], R9 ;  /* 0x0004000904007986 */ /* 0x000fe2000c101904 */
[----:B------:R-:W-:Y:S05]  /*0140*/  EXIT ;  /* 0x000000000000794d */ /* 0x000fea0003800000 */
.L_x_0:
[----:B------:R-:W-:-:S00]  /*0150*/  BRA `(.L_x_0) ;  /* 0xfffffffc00fc7947 */ /* 0x000fc0000383ffff */
[----:B------:R-:W-:-:S00]  /*0160*/  NOP ;  /* 0x0000000000007918 */ /* 0x000fc00000000000 */
        /* <DEDUP_REMOVED lines=9> */
.L_x_7:


//--------------------- .text._Z4scanPjS_S_i      --------------------------
	.section	.text._Z4scanPjS_S_i,"ax",@progbits
	.align	128
        .global         _Z4scanPjS_S_i
        .type           _Z4scanPjS_S_i,@function
        .size           _Z4scanPjS_S_i,(.L_x_8 - _Z4scanPjS_S_i)
        .other          _Z4scanPjS_S_i,@"STO_CUDA_ENTRY STV_DEFAULT"
_Z4scanPjS_S_i:
.text._Z4scanPjS_S_i:
[----:B------:R-:W-:Y:S01]  /*0000*/  LDC R1, c[0x0][0x37c] ;  /* 0x0000df00ff017b82 */ /* 0x000fe20000000800 */
[----:B------:R-:W0:Y:S01]  /*0010*/  S2R R0, SR_CTAID.X ;  /* 0x0000000000007919 */ /* 0x000e220000002500 */
[----:B------:R-:W0:Y:S01]  /*0020*/  LDCU UR4, c[0x0][0x360] ;  /* 0x00006c00ff0477ac */ /* 0x000e220008000800 */
[----:B------:R-:W1:Y:S01]  /*0030*/  S2R R7, SR_TID.X ;  /* 0x0000000000077919 */ /* 0x000e620000002100 */
[----:B------:R-:W2:Y:S01]  /*0040*/  LDCU UR8, c[0x0][0x398] ;  /* 0x00007300ff0877ac */ /* 0x000ea20008000800 */
[----:B------:R-:W3:Y:S01]  /*0050*/  LDCU.64 UR6, c[0x0][0x358] ;  /* 0x00006b00ff0677ac */ /* 0x000ee20008000a00 */
[----:B0-----:R-:W-:-:S04]  /*0060*/  IMAD R2, R0, UR4, RZ ;  /* 0x0000000400027c24 */ /* 0x001fc8000f8e02ff */
[----:B-1----:R-:W-:-:S05]  /*0070*/  IMAD R2, R2, 0x2, R7 ;  /* 0x0000000202027824 */ /* 0x002fca00078e0207 */
[----:B--2---:R-:W-:-:S13]  /*0080*/  ISETP.GE.U32.AND P1, PT, R2, UR8, PT ;  /* 0x0000000802007c0c */ /* 0x004fda000bf26070 */
[----:B------:R-:W0:Y:S02]  /*0090*/  @!P1 LDC.64 R8, c[0x0][0x388] ;  /* 0x0000e200ff089b82 */ /* 0x000e240000000a00 */
[----:B0-----:R-:W-:-:S06]  /*00a0*/  @!P1 IMAD.WIDE.U32 R8, R2, 0x4, R8 ;  /* 0x0000000402089825 */ /* 0x001fcc00078e0008 */
[----:B---3--:R-:W2:Y:S01]  /*00b0*/  @!P1 LDG.E R9, desc[UR6][R8.64] ;  /* 0x0000000608099981 */ /* 0x008ea2000c1e1900 */
[----:B------:R-:W0:Y:S01]  /*00c0*/  S2UR UR5, SR_CgaCtaId ;  /* 0x00000000000579c3 */ /* 0x000e220000008800 */
[----:B------:R-:W-:Y:S01]  /*00d0*/  UMOV UR4, 0x400 ;  /* 0x0000040000047882 */ /* 0x000fe20000000000 */
[----:B------:R-:W-:Y:S01]  /*00e0*/  VIADD R3, R2, 0x100 ;  /* 0x0000010002037836 */ /* 0x000fe20000000000 */
[----:B------:R-:W-:Y:S04]  /*00f0*/  BSSY.RECONVERGENT B0, `(.L_x_1) ;  /* 0x000000d000007945 */ /* 0x000fe80003800200 */
[----:B------:R-:W-:Y:S01]  /*0100*/  ISETP.GE.U32.AND P0, PT, R3, UR8, PT ;  /* 0x0000000803007c0c */ /* 0x000fe2000bf06070 */
[----:B0-----:R-:W-:-:S06]  /*0110*/  ULEA UR4, UR5, UR4, 0x18 ;  /* 0x0000000405047291 */ /* 0x001fcc000f8ec0ff */
[----:B------:R-:W-:-:S05]  /*0120*/  LEA R4, R7, UR4, 0x2 ;  /* 0x0000000407047c11 */ /* 0x000fca000f8e10ff */
[----:B--2---:R0:W-:Y:S04]  /*0130*/  @!P1 STS [R4], R9 ;  /* 0x0000000904009388 */ /* 0x0041e80000000800 */
[----:B------:R0:W-:Y:S01]  /*0140*/  @P1 STS [R4], RZ ;  /* 0x000000ff04001388 */ /* 0x0001e20000000800 */
[----:B------:R-:W-:Y:S05]  /*0150*/  @P0 BRA `(.L_x_2) ;  /* 0x0000000000140947 */ /* 0x000fea0003800000 */
[----:B0-----:R-:W0:Y:S02]  /*0160*/  LDC.64 R8, c[0x0][0x388] ;  /* 0x0000e200ff087b82 */ /* 0x001e240000000a00 */
[----:B0-----:R-:W-:-:S06]  /*0170*/  IMAD.WIDE.U32 R8, R3, 0x4, R8 ;  /* 0x0000000403087825 */ /* 0x001fcc00078e0008 */
[----:B------:R-:W2:Y:S04]  /*0180*/  LDG.E R9, desc[UR6][R8.64] ;  /* 0x0000000608097981 */ /* 0x000ea8000c1e1900 */
[----:B--2---:R2:W-:Y:S01]  /*0190*/  STS [R4+0x400], R9 ;  /* 0x0004000904007388 */ /* 0x0045e20000000800 */
[----:B------:R-:W-:Y:S05]  /*01a0*/  BRA `(.L_x_3) ;  /* 0x0000000000047947 */ /* 0x000fea0003800000 */
.L_x_2:
[----:B------:R1:W-:Y:S02]  /*01b0*/  STS [R4+0x400], RZ ;  /* 0x000400ff04007388 */ /* 0x0003e40000000800 */
.L_x_3:
[----:B------:R-:W-:Y:S05]  /*01c0*/  BSYNC.RECONVERGENT B0 ;  /* 0x0000000000007941 */ /* 0x000fea0003800200 */
.L_x_1:
[----:B------:R-:W-:Y:S01]  /*01d0*/  BAR.SYNC.DEFER_BLOCKING 0x0 ;  /* 0x0000000000007b1d */ /* 0x000fe20000010000 */
[C---:B------:R-:W-:Y:S01]  /*01e0*/  ISETP.GT.U32.AND P2, PT, R7.reuse, 0xff, PT ;  /* 0x000000ff0700780c */ /* 0x040fe20003f44070 */
[C---:B------:R-:W-:Y:S01]  /*01f0*/  IMAD R6, R7.reuse, 0x4, R4 ;  /* 0x0000000407067824 */ /* 0x040fe200078e0204 */
[C---:B------:R-:W-:Y:S02]  /*0200*/  ISETP.GT.U32.AND P3, PT, R7.reuse, 0x7f, PT ;  /* 0x0000007f0700780c */ /* 0x040fe40003f64070 */
[----:B------:R-:W-:Y:S01]  /*0210*/  P2R R8, PR, RZ, 0x4 ;  /* 0x00000004ff087803 */ /* 0x000fe20000000000 */
[----:B------:R-:W-:Y:S01]  /*0220*/  BSSY.RECONVERGENT B0, `(.L_x_4) ;  /* 0x0000042000007945 */ /* 0x000fe20003800200 */
[C---:B------:R-:W-:Y:S02]  /*0230*/  ISETP.GT.U32.AND P4, PT, R7.reuse, 0x3, PT ;  /* 0x000000030700780c */ /* 0x040fe40003f84070 */
[C---:B------:R-:W-:Y:S02]  /*0240*/  ISETP.GT.U32.AND P5, PT, R7.reuse, 0x1, PT ;  /* 0x000000010700780c */ /* 0x040fe40003fa4070 */
[----:B------:R-:W-:-:S05]  /*0250*/  ISETP.NE.AND P6, PT, R7, RZ, PT ;  /* 0x000000ff0700720c */ /* 0x000fca0003fc5270 */
[----:B------:R-:W-:Y:S01]  /*0260*/  @!P3 LEA R13, R7, UR4, 0x4 ;  /* 0x00000004070dbc11 */ /* 0x000fe2000f8e20ff */
[----:B------:R-:W-:Y:S01]  /*0270*/  LDS R5, [UR4+0x7fc] ;  /* 0x0007fc04ff057984 */ /* 0x000fe20008000800 */
[----:B------:R-:W-:Y:S08]  /*0280*/  BAR.SYNC.DEFER_BLOCKING 0x0 ;  /* 0x0000000000007b1d */ /* 0x000ff00000010000 */
[----:B------:R-:W-:Y:S06]  /*0290*/  BAR.SYNC.DEFER_BLOCKING 0x0 ;  /* 0x0000000000007b1d */ /* 0x000fec0000010000 */
[----:B------:R-:W-:Y:S04]  /*02a0*/  @!P2 LDS R8, [R6] ;  /* 0x000000000608a984 */ /* 0x000fe80000000800 */
[----:B0-2---:R-:W0:Y:S02]  /*02b0*/  @!P2 LDS R9, [R6+0x4] ;  /* 0x000004000609a984 */ /* 0x005e240000000800 */
[----:B0-----:R-:W-:Y:S01]  /*02c0*/  @!P2 IMAD.IADD R9, R8, 0x1, R9 ;  /* 0x000000010809a824 */ /* 0x001fe200078e0209 */
[----:B------:R-:W-:-:S04]  /*02d0*/  P2R R8, PR, RZ, 0x8 ;  /* 0x00000008ff087803 */ /* 0x000fc80000000000 */
[----:B------:R0:W-:Y:S01]  /*02e0*/  @!P2 STS [R6+0x4], R9 ;  /* 0x000004090600a388 */ /* 0x0001e20000000800 */
[----:B------:R-:W-:Y:S01]  /*02f0*/  BAR.SYNC.DEFER_BLOCKING 0x0 ;  /* 0x0000000000007b1d */ /* 0x000fe20000010000 */
[----:B------:R-:W-:-:S04]  /*0300*/  ISETP.GT.U32.AND P2, PT, R7, 0x3f, PT ;  /* 0x0000003f0700780c */ /* 0x000fc80003f44070 */
[----:B0-----:R-:W-:-:S09]  /*0310*/  P2R R9, PR, RZ, 0x4 ;  /* 0x00000004ff097803 */ /* 0x001fd20000000000 */
[----:B------:R-:W-:Y:S01]  /*0320*/  @!P2 LEA R15, R7, UR4, 0x5 ;  /* 0x00000004070fac11 */ /* 0x000fe2000f8e28ff */
[----:B------:R-:W-:Y:S04]  /*0330*/  @!P3 LDS R8, [R13+0x4] ;  /* 0x000004000d08b984 */ /* 0x000fe80000000800 */
[----:B------:R-:W0:Y:S02]  /*0340*/  @!P3 LDS R11, [R13+0xc] ;  /* 0x00000c000d0bb984 */ /* 0x000e240000000800 */
[----:B0-----:R-:W-:-:S05]  /*0350*/  @!P3 IMAD.IADD R8, R8, 0x1, R11 ;  /* 0x000000010808b824 */ /* 0x001fca00078e020b */
        /* <DEDUP_REMOVED lines=8> */
[----:B------:R-:W-:Y:S01]  /*03e0*/  @!P2 STS [R15+0x1c], R10 ;  /* 0x00001c0a0f00a388 */ /* 0x000fe20000000800 */
[----:B------:R-:W-:Y:S01]  /*03f0*/  BAR.SYNC.DEFER_BLOCKING 0x0 ;  /* 0x0000000000007b1d */ /* 0x000fe20000010000 */
[----:B------:R-:W-:-:S13]  /*0400*/  ISETP.GT.U32.AND P2, PT, R7, 0xf, PT ;  /* 0x0000000f0700780c */ /* 0x000fda0003f44070 */
[----:B------:R-:W-:Y:S01]  /*0410*/  @!P2 LEA R13, R7, UR4, 0x7 ;  /* 0x00000004070dac11 */ /* 0x000fe2000f8e38ff */
[----:B------:R-:W-:Y:S04]  /*0420*/  @!P3 LDS R9, [R14+0x1c] ;  /* 0x00001c000e09b984 */ /* 0x000fe80000000800 */
[----:B------:R-:W0:Y:S02]  /*0430*/  @!P3 LDS R12, [R14+0x3c] ;  /* 0x00003c000e0cb984 */ /* 0x000e240000000800 */
[----:B0-----:R-:W-:-:S05]  /*0440*/  @!P3 IMAD.IADD R9, R9, 0x1, R12 ;  /* 0x000000010909b824 */ /* 0x001fca00078e020c */
[----:B------:R0:W-:Y:S01]  /*0450*/  @!P3 STS [R14+0x3c], R9 ;  /* 0x00003c090e00b388 */ /* 0x0001e20000000800 */
[----:B------:R-:W-:Y:S01]  /*0460*/  BAR.SYNC.DEFER_BLOCKING 0x0 ;  /* 0x0000000000007b1d */ /* 0x000fe20000010000 */
[C---:B------:R-:W-:Y:S02]  /*0470*/  ISETP.GT.U32.AND P3, PT, R7.reuse, 0x7, PT ;  /* 0x000000070700780c */ /* 0x040fe40003f64070 */
[----:B0-----:R-:W-:-:S11]  /*0480*/  @!P4 LEA R14, R7, UR4, 0x9 ;  /* 0x00000004070ecc11 */ /* 0x001fd6000f8e48ff */
[----:B------:R-:W-:Y:S01]  /*0490*/  @!P3 LEA R15, R7, UR4, 0x8 ;  /* 0x00000004070fbc11 */ /* 0x000fe2000f8e40ff */
[----:B------:R-:W-:Y:S04]  /*04a0*/  @!P2 LDS R8, [R13+0x3c] ;  /* 0x00003c000d08a984 */ /* 0x000fe80000000800 */
[----:B------:R-:W0:Y:S02]  /*04b0*/  @!P2 LDS R11, [R13+0x7c] ;  /* 0x00007c000d0ba984 */ /* 0x000e240000000800 */
[----:B0-----:R-:W-:-:S05]  /*04c0*/  @!P2 IMAD.IADD R8, R8, 0x1, R11 ;  /* 0x000000010808a824 */ /* 0x001fca00078e020b */
[----:B------:R0:W-:Y:S01]  /*04d0*/  @!P2 STS [R13+0x7c], R8 ;  /* 0x00007c080d00a388 */ /* 0x0001e20000000800 */
[----:B------:R-:W-:Y:S01]  /*04e0*/  BAR.SYNC.DEFER_BLOCKING 0x0 ;  /* 0x0000000000007b1d */ /* 0x000fe20000010000 */
[----:B0-----:R-:W-:-:S05]  /*04f0*/  @!P5 LEA R13, R7, UR4, 0xa ;  /* 0x00000004070ddc11 */ /* 0x001fca000f8e50ff */
[----:B------:R-:W-:Y:S04]  /*0500*/  @!P3 LDS R10, [R15+0x7c] ;  /* 0x00007c000f0ab984 */ /* 0x000fe80000000800 */
[----:B------:R-:W0:Y:S02]  /*0510*/  @!P3 LDS R11, [R15+0xfc] ;  /* 0x0000fc000f0bb984 */ /* 0x000e240000000800 */
[----:B0-----:R-:W-:-:S05]  /*0520*/  @!P3 IMAD.IADD R10, R10, 0x1, R11 ;  /* 0x000000010a0ab824 */ /* 0x001fca00078e020b */
[----:B------:R-:W-:Y:S01]  /*0530*/  @!P3 STS [R15+0xfc], R10 ;  /* 0x0000fc0a0f00b388 */ /* 0x000fe20000000800 */
[----:B------:R-:W-:Y:S06]  /*0540*/  BAR.SYNC.DEFER_BLOCKING 0x0 ;  /* 0x0000000000007b1d */ /* 0x000fec0000010000 */
        /* <DEDUP_REMOVED lines=8> */
[----:B------:R0:W-:Y:S02]  /*05d0*/  @!P5 STS [R13+0x3fc], R8 ;  /* 0x0003fc080d00d388 */ /* 0x0001e40000000800 */
[----:B0-----:R-:W-:Y:S01]  /*05e0*/  P2R R8, PR, RZ, 0x40 ;  /* 0x00000040ff087803 */ /* 0x001fe20000000000 */
[----:B------:R-:W-:Y:S06]  /*05f0*/  @P6 BRA `(.L_x_5) ;  /* 0x0000000000106947 */ /* 0x000fec0003800000 */
[----:B------:R-:W-:Y:S01]  /*0600*/  ISETP.NE.AND P6, PT, R0, RZ, PT ;  /* 0x000000ff0000720c */ /* 0x000fe20003fc5270 */
[----:B------:R-:W-:-:S12]  /*0610*/  STS [UR4+0x7fc], RZ ;  /* 0x0007fcffff007988 */ /* 0x000fd80008000804 */
[----:B------:R-:W0:Y:S02]  /*0620*/  @!P6 LDC.64 R8, c[0x0][0x390] ;  /* 0x0000e400ff08eb82 */ /* 0x000e240000000a00 */
[----:B0-----:R0:W-:Y:S02]  /*0630*/  @!P6 STG.E desc[UR6][R8.64], RZ ;  /* 0x000000ff0800e986 */ /* 0x0011e4000c101906 */
.L_x_5:
[----:B------:R-:W-:Y:S05]  /*0640*/  BSYNC.RECONVERGENT B0 ;  /* 0x0000000000007941 */ /* 0x000fea0003800200 */
.L_x_4:
[----:B------:R-:W-:Y:S08]  /*0650*/  BAR.SYNC.DEFER_BLOCKING 0x0 ;  /* 0x0000000000007b1d */ /* 0x000ff00000010000 */
[----:B------:R-:W-:Y:S01]  /*0660*/  BAR.SYNC.DEFER_BLOCKING 0x0 ;  /* 0x0000000000007b1d */ /* 0x000fe20000010000 */
[C---:B------:R-:W-:Y:S02]  /*0670*/  ISETP.NE.AND P6, PT, R7.reuse, RZ, PT ;  /* 0x000000ff0700720c */ /* 0x040fe40003fc5270 */
[----:B------:R-:W-:-:S02]  /*0680*/  @!P5 LEA R12, R7, UR4, 0xa ;  /* 0x00000004070cdc11 */ /* 0x000fc4000f8e50ff */
[C---:B------:R-:W-:Y:S01]  /*0690*/  @!P4 LEA R14, R7.reuse, UR4, 0x9 ;  /* 0x00000004070ecc11 */ /* 0x040fe2000f8e48ff */
[----:B------:R-:W2:Y:S01]  /*06a0*/  LDCU.64 UR8, c[0x0][0x380] ;  /* 0x00007000ff0877ac */ /* 0x000ea20008000a00 */
[----:B------:R-:W-:-:S07]  /*06b0*/  @!P3 LEA R15, R7, UR4, 0x8 ;  /* 0x00000004070fbc11 */ /* 0x000fce000f8e40ff */
[----:B0-----:R-:W0:Y:S04]  /*06c0*/  @!P6 LDS R8, [UR4+0x7fc] ;  /* 0x0007fc04ff08e984 */ /* 0x001e280008000800 */
[----:B------:R-:W3:Y:S01]  /*06d0*/  @!P6 LDS R11, [UR4+0x3fc] ;  /* 0x0003fc04ff0be984 */ /* 0x000ee20008000800 */
[----:B0-----:R-:W-:Y:S01]  /*06e0*/  @!P6 I2FP.F32.U32 R9, R8 ;  /* 0x000000080009e245 */ /* 0x001fe20000201000 */
[----:B---3--:R-:W-:-:S05]  /*06f0*/  @!P6 IMAD.IADD R11, R8, 0x1, R11 ;  /* 0x00000001080be824 */ /* 0x008fca00078e020b */
[----:B------:R-:W0:Y:S01]  /*0700*/  @!P6 F2I.U32.TRUNC.NTZ R9, R9 ;  /* 0x000000090009e305 */ /* 0x000e22000020f000 */
[----:B------:R-:W-:Y:S04]  /*0710*/  @!P6 STS [UR4+0x7fc], R11 ;  /* 0x0007fc0bff00e988 */ /* 0x000fe80008000804 */
[----:B0-----:R-:W-:Y:S01]  /*0720*/  @!P6 STS [UR4+0x3fc], R9 ;  /* 0x0003fc09ff00e988 */ /* 0x001fe20008000804 */
[----:B------:R-:W-:Y:S06]  /*0730*/  BAR.SYNC.DEFER_BLOCKING 0x0 ;  /* 0x0000000000007b1d */ /* 0x000fec0000010000 */
[----:B------:R-:W0:Y:S04]  /*0740*/  @!P5 LDS R8, [R12+0x3fc] ;  /* 0x0003fc000c08d984 */ /* 0x000e280000000800 */
[----:B------:R-:W3:Y:S01]  /*0750*/  @!P5 LDS R13, [R12+0x1fc] ;  /* 0x0001fc000c0dd984 */ /* 0x000ee20000000800 */
[----:B0-----:R-:W-:Y:S01]  /*0760*/  @!P5 I2FP.F32.U32 R10, R8 ;  /* 0x00000008000ad245 */ /* 0x001fe20000201000 */
[----:B---3--:R-:W-:-:S05]  /*0770*/  @!P5 IMAD.IADD R13, R8, 0x1, R13 ;  /* 0x00000001080dd824 */ /* 0x008fca00078e020d */
[----:B------:R-:W0:Y:S01]  /*0780*/  @!P5 F2I.U32.TRUNC.NTZ R10, R10 ;  /* 0x0000000a000ad305 */ /* 0x000e22000020f000 */
[----:B------:R-:W-:Y:S04]  /*0790*/  @!P5 STS [R12+0x3fc], R13 ;  /* 0x0003fc0d0c00d388 */ /* 0x000fe80000000800 */
[----:B0-----:R0:W-:Y:S01]  /*07a0*/  @!P5 STS [R12+0x1fc], R10 ;  /* 0x0001fc0a0c00d388 */ /* 0x0011e20000000800 */
[----:B------:R-:W-:Y:S01]  /*07b0*/  BAR.SYNC.DEFER_BLOCKING 0x0 ;  /* 0x0000000000007b1d */ /* 0x000fe20000010000 */
[C---:B------:R-:W-:Y:S02]  /*07c0*/  ISETP.GT.U32.AND P5, PT, R7.reuse, 0x3f, PT ;  /* 0x0000003f0700780c */ /* 0x040fe40003fa4070 */
[----:B0-----:R-:W-:-:S11]  /*07d0*/  @!P2 LEA R12, R7, UR4, 0x7 ;  /* 0x00000004070cac11 */ /* 0x001fd6000f8e38ff */
[----:B------:R-:W-:Y:S01]  /*07e0*/  @!P5 LEA R16, R7, UR4, 0x5 ;  /* 0x000000040710dc11 */ /* 0x000fe2000f8e28ff */
        /* <DEDUP_REMOVED lines=8> */
[----:B------:R-:W-:-:S13]  /*0870*/  ISETP.GT.U32.AND P4, PT, R7, 0x1f, PT ;  /* 0x0000001f0700780c */ /* 0x000fda0003f84070 */
[----:B0-----:R-:W-:Y:S01]  /*0880*/  @!P4 LEA R14, R7, UR4, 0x6 ;  /* 0x00000004070ecc11 */ /* 0x001fe2000f8e30ff */
[----:B------:R-:W0:Y:S04]  /*0890*/  @!P3 LDS R8, [R15+0xfc] ;  /* 0x0000fc000f08b984 */ /* 0x000e280000000800 */
[----:B------:R-:W3:Y:S01]  /*08a0*/  @!P3 LDS R13, [R15+0x7c] ;  /* 0x00007c000f0db984 */ /* 0x000ee20000000800 */
[----:B0-----:R-:W-:Y:S01]  /*08b0*/  @!P3 I2FP.F32.U32 R10, R8 ;  /* 0x00000008000ab245 */ /* 0x001fe20000201000 */
[----:B---3--:R-:W-:-:S05]  /*08c0*/  @!P3 IMAD.IADD R13, R8, 0x1, R13 ;  /* 0x00000001080db824 */ /* 0x008fca00078e020d */
[----:B------:R-:W0:Y:S01]  /*08d0*/  @!P3 F2I.U32.TRUNC.NTZ R10, R10 ;  /* 0x0000000a000ab305 */ /* 0x000e22000020f000 */
[----:B------:R-:W-:Y:S04]  /*08e0*/  @!P3 STS [R15+0xfc], R13 ;  /* 0x0000fc0d0f00b388 */ /* 0x000fe80000000800 */
[----:B0-----:R-:W-:Y:S01]  /*08f0*/  @!P3 STS [R15+0x7c], R10 ;  /* 0x00007c0a0f00b388 */ /* 0x001fe20000000800 */
[----:B------:R-:W-:Y:S06]  /*0900*/  BAR.SYNC.DEFER_BLOCKING 0x0 ;  /* 0x0000000000007b1d */ /* 0x000fec0000010000 */
        /* <DEDUP_REMOVED lines=15> */
[----:B------:R-:W-:Y:S01]  /*0a00*/  BAR.SYNC.DEFER_BLOCKING 0x0 ;  /* 0x0000000000007b1d */ /* 0x000fe20000010000 */
[----:B------:R-:W-:-:S13]  /*0a10*/  ISETP.GT.U32.AND P4, PT, R7, 0x7f, PT ;  /* 0x0000007f0700780c */ /* 0x000fda0003f84070 */
[----:B------:R-:W-:Y:S01]  /*0a20*/  @!P4 LEA R19, R7, UR4, 0x4 ;  /* 0x000000040713cc11 */ /* 0x000fe2000f8e20ff */
[----:B------:R-:W0:Y:S04]  /*0a30*/  @!P5 LDS R8, [R16+0x1c] ;  /* 0x00001c001008d984 */ /* 0x000e280000000800 */
[----:B------:R-:W3:Y:S01]  /*0a40*/  @!P5 LDS R11, [R16+0xc] ;  /* 0x00000c00100bd984 */ /* 0x000ee20000000800 */
[----:B0-----:R-:W-:Y:S01]  /*0a50*/  @!P5 I2FP.F32.U32 R9, R8 ;  /* 0x000000080009d245 */ /* 0x001fe20000201000 */
[----:B---3--:R-:W-:-:S05]  /*0a60*/  @!P5 IMAD.IADD R11, R8, 0x1, R11 ;  /* 0x00000001080bd824 */ /* 0x008fca00078e020b */
[----:B------:R-:W0:Y:S01]  /*0a70*/  @!P5 F2I.U32.TRUNC.NTZ R9, R9 ;  /* 0x000000090009d305 */ /* 0x000e22000020f000 */
[----:B------:R2:W-:Y:S02]  /*0a80*/  @!P5 STS [R16+0x1c], R11 ;  /* 0x00001c0b1000d388 */ /* 0x0005e40000000800 */
[----:B--2---:R-:W-:Y:S02]  /*0a90*/  @!P1 IMAD.U32 R11, RZ, RZ, UR9 ;  /* 0x00000009ff0b9e24 */ /* 0x004fe4000f8e00ff */
[----:B0-----:R-:W-:Y:S01]  /*0aa0*/  @!P5 STS [R16+0xc], R9 ;  /* 0x00000c091000d388 */ /* 0x001fe20000000800 */
[----:B------:R-:W-:Y:S01]  /*0ab0*/  BAR.SYNC.DEFER_BLOCKING 0x0 ;  /* 0x0000000000007b1d */ /* 0x000fe20000010000 */
[----:B------:R-:W-:-:S05]  /*0ac0*/  ISETP.GT.U32.AND P5, PT, R7, 0xff, PT ;  /* 0x000000ff0700780c */ /* 0x000fca0003fa4070 */
[----:B------:R-:W0:Y:S04]  /*0ad0*/  @!P4 LDS R8, [R19+0xc] ;  /* 0x00000c001308c984 */ /* 0x000e280000000800 */
[----:B------:R-:W2:Y:S01]  /*0ae0*/  @!P4 LDS R13, [R19+0x4] ;  /* 0x00000400130dc984 */ /* 0x000ea20000000800 */
[----:B0-----:R-:W-:Y:S01]  /*0af0*/  @!P4 I2FP.F32.U32 R10, R8 ;  /* 0x00000008000ac245 */ /* 0x001fe20000201000 */
[----:B--2---:R-:W-:-:S05]  /*0b00*/  @!P4 IMAD.IADD R8, R8, 0x1, R13 ;  /* 0x000000010808c824 */ /* 0x004fca00078e020d */
[----:B------:R-:W0:Y:S01]  /*0b10*/  @!P4 F2I.U32.TRUNC.NTZ R10, R10 ;  /* 0x0000000a000ac305 */ /* 0x000e22000020f000 */
[----:B------:R-:W-:Y:S04]  /*0b20*/  @!P4 STS [R19+0xc], R8 ;  /* 0x00000c081300c388 */ /* 0x000fe80000000800 */
[----:B0-----:R0:W-:Y:S01]  /*0b30*/  @!P4 STS [R19+0x4], R10 ;  /* 0x0000040a1300c388 */ /* 0x0011e20000000800 */
[----:B------:R-:W-:Y:S01]  /*0b40*/  BAR.SYNC.DEFER_BLOCKING 0x0 ;  /* 0x0000000000007b1d */ /* 0x000fe20000010000 */
[----:B0-----:R-:W-:-:S04]  /*0b50*/  @!P1 IMAD.U32 R10, RZ, RZ, UR8 ;  /* 0x00000008ff0a9e24 */ /* 0x001fc8000f8e00ff */
[----:B------:R-:W-:-:S04]  /*0b60*/  @!P1 IMAD.WIDE.U32 R8, R2, 0x4, R10 ;  /* 0x0000000402089825 */ /* 0x000fc800078e000a */
[----:B------:R-:W-:Y:S02]  /*0b70*/  @P1 IMAD.U32 R10, RZ, RZ, UR8 ;  /* 0x00000008ff0a1e24 */ /* 0x000fe4000f8e00ff */
[----:B------:R-:W-:Y:S01]  /*0b80*/  @P1 IMAD.U32 R11, RZ, RZ, UR9 ;  /* 0x00000009ff0b1e24 */ /* 0x000fe2000f8e00ff */
[----:B------:R-:W0:Y:S04]  /*0b90*/  @!P5 LDS R7, [R6+0x4] ;  /* 0x000004000607d984 */ /* 0x000e280000000800 */
[----:B------:R-:W2:Y:S01]  /*0ba0*/  @!P5 LDS R12, [R6] ;  /* 0x00000000060cd984 */ /* 0x000ea20000000800 */
[----:B0-----:R-:W-:-:S04]  /*0bb0*/  @!P5 I2FP.F32.U32 R14, R7 ;  /* 0x00000007000ed245 */ /* 0x001fc80000201000 */
[----:B------:R-:W0:Y:S01]  /*0bc0*/  @!P5 F2I.U32.TRUNC.NTZ R15, R14 ;  /* 0x0000000e000fd305 */ /* 0x000e22000020f000 */
[----:B--2---:R-:W-:Y:S02]  /*0bd0*/  @!P5 IMAD.IADD R7, R7, 0x1, R12 ;  /* 0x000000010707d824 */ /* 0x004fe400078e020c */
[----:B------:R-:W-:-:S03]  /*0be0*/  @P1 IMAD.WIDE.U32 R12, R2, 0x4, R10 ;  /* 0x00000004020c1825 */ /* 0x000fc600078e000a */
[----:B------:R-:W-:Y:S04]  /*0bf0*/  @!P5 STS [R6+0x4], R7 ;  /* 0x000004070600d388 */ /* 0x000fe80000000800 */
[----:B0-----:R0:W-:Y:S01]  /*0c00*/  @!P5 STS [R6], R15 ;  /* 0x0000000f0600d388 */ /* 0x0011e20000000800 */
[----:B------:R-:W-:Y:S01]  /*0c10*/  BAR.SYNC.DEFER_BLOCKING 0x0 ;  /* 0x0000000000007b1d */ /* 0x000fe20000010000 */
[----:B0-----:R-:W-:-:S04]  /*0c20*/  @!P0 IMAD.WIDE.U32 R6, R3, 0x4, R10 ;  /* 0x0000000403068825 */ /* 0x001fc800078e000a */
[----:B------:R-:W-:Y:S01]  /*0c30*/  @P0 IMAD.WIDE.U32 R10, R3, 0x4, R10 ;  /* 0x00000004030a0825 */ /* 0x000fe200078e000a */
[----:B------:R-:W0:Y:S04]  /*0c40*/  @!P1 LDS R17, [R4] ;  /* 0x0000000004119984 */ /* 0x000e280000000800 */
[----:B0-----:R-:W-:Y:S04]  /*0c50*/  @!P1 STG.E desc[UR6][R8.64], R17 ;  /* 0x0000001108009986 */ /* 0x001fe8000c101906 */
[----:B------:R-:W-:Y:S01]  /*0c60*/  @P1 STG.E desc[UR6][R12.64], RZ ;  /* 0x000000ff0c001986 */ /* 0x000fe2000c101906 */
[----:B------:R-:W-:Y:S06]  /*0c70*/  BAR.SYNC.DEFER_BLOCKING 0x0 ;  /* 0x0000000000007b1d */ /* 0x000fec0000010000 */
[----:B------:R-:W0:Y:S04]  /*0c80*/  @!P0 LDS R15, [R4+0x400] ;  /* 0x00040000040f8984 */ /* 0x000e280000000800 */
[----:B0-----:R0:W-:Y:S04]  /*0c90*/  @!P0 STG.E desc[UR6][R6.64], R15 ;  /* 0x0000000f06008986 */ /* 0x0011e8000c101906 */
[----:B------:R0:W-:Y:S01]  /*0ca0*/  @P0 STG.E desc[UR6][R10.64], RZ ;  /* 0x000000ff0a000986 */ /* 0x0001e2000c101906 */
[----:B------:R-:W-:Y:S06]  /*0cb0*/  BAR.SYNC.DEFER_BLOCKING 0x0 ;  /* 0x0000000000007b1d */ /* 0x000fec0000010000 */
[----:B------:R-:W-:Y:S05]  /*0cc0*/  @P6 EXIT ;  /* 0x000000000000694d */ /* 0x000fea0003800000 */
[----:B-1----:R-:W1:Y:S01]  /*0cd0*/  LDS R4, [UR4+0x7fc] ;  /* 0x0007fc04ff047984 */ /* 0x002e620008000800 */
[----:B------:R-:W2:Y:S02]  /*0ce0*/  LDC.64 R2, c[0x0][0x390] ;  /* 0x0000e400ff027b82 */ /* 0x000ea40000000a00 */
[----:B--2---:R-:W-:-:S04]  /*0cf0*/  IMAD.WIDE.U32 R2, R0, 0x4, R2 ;  /* 0x0000000400027825 */ /* 0x004fc800078e0002 */
[----:B-1----:R-:W-:-:S05]  /*0d00*/  IMAD.IADD R5, R5, 0x1, R4 ;  /* 0x0000000105057824 */ /* 0x002fca00078e0204 */
[----:B------:R-:W-:Y:S01]  /*0d10*/  STG.E desc[UR6][R2.64], R5 ;  /* 0x0000000502007986 */ /* 0x000fe2000c101906 */
[----:B------:R-:W-:Y:S05]  /*0d20*/  EXIT ;  /* 0x000000000000794d */ /* 0x000fea0003800000 */
.L_x_6:
        /* <DEDUP_REMOVED lines=13> */
.L_x_8:


//--------------------- .nv.shared.reserved.0     --------------------------
	.section	.nv.shared.reserved.0,"aw",@nobits
	.weak		__nv_reservedSMEM_offset_0_alias
	.size		__nv_reservedSMEM_offset_0_alias, 0, 64
	.other		__nv_reservedSMEM_offset_0_alias,@"STO_CUDA_RESERVED_SHARED STV_DEFAULT"
__nv_reservedSMEM_offset_0_alias:
	.zero		0
	.zero		64


//--------------------- .nv.shared._Z4scanPjS_S_i --------------------------
	.section	.nv.shared._Z4scanPjS_S_i,"aw",@nobits
	.sectionflags	@""
	.align	4
.nv.shared._Z4scanPjS_S_i:
	.zero		3072


//--------------------- .nv.constant0._Z3sumPjS_i --------------------------
	.section	.nv.constant0._Z3sumPjS_i,"a",@progbits
	.sectionflags	@""
	.align	4
.nv.constant0._Z3sumPjS_i:
	.zero		916


//--------------------- .nv.constant0._Z4scanPjS_S_i --------------------------
	.section	.nv.constant0._Z4scanPjS_S_i,"a",@progbits
	.sectionflags	@""
	.align	4
.nv.constant0._Z4scanPjS_S_i:
	.zero		924


//--------------------- SYMBOLS --------------------------

	.type		.nv.reservedSmem.offset0,@object
	.size		.nv.reservedSmem.offset0,0x4
	.type		.nv.reservedSmem.cap,@object
	.size		.nv.reservedSmem.cap,0x4
